	.headerflags	@"EF_CUDA_TEXMODE_UNIFIED EF_CUDA_64BIT_ADDRESS EF_CUDA_ACCELERATORS EF_CUDA_SM90 EF_CUDA_VIRTUAL_SM(EF_CUDA_SM90)"
	.elftype	@"ET_EXEC"


//--------------------- .nv.info                  --------------------------
	.section	.nv.info,"",@"SHT_CUDA_INFO"
	.align	4


	//----- nvinfo : EIATTR_REGCOUNT
	.align		4
        /*0000*/ 	.byte	0x04, 0x2f
        /*0002*/ 	.short	(.L_2 - .L_1)
	.align		4
.L_1:
        /*0004*/ 	.word	index@(triton_poi_fused_clone_41)
        /*0008*/ 	.word	0x00000020


	//----- nvinfo : EIATTR_MIN_STACK_SIZE
	.align		4
.L_2:
        /*000c*/ 	.byte	0x04, 0x12
        /*000e*/ 	.short	(.L_4 - .L_3)
	.align		4
.L_3:
        /*0010*/ 	.word	index@(triton_poi_fused_clone_41)
        /*0014*/ 	.word	0x00000000


	//----- nvinfo : EIATTR_FRAME_SIZE
	.align		4
.L_4:
        /*0018*/ 	.byte	0x04, 0x11
        /*001a*/ 	.short	(.L_6 - .L_5)
	.align		4
.L_5:
        /*001c*/ 	.word	index@(triton_poi_fused_clone_41)
        /*0020*/ 	.word	0x00000000


	//----- nvinfo : EIATTR_MIN_STACK_SIZE
	.align		4
.L_6:
        /*0024*/ 	.byte	0x04, 0x12
        /*0026*/ 	.short	(.L_8 - .L_7)
	.align		4
.L_7:
        /*0028*/ 	.word	index@(triton_poi_fused_clone_41)
        /*002c*/ 	.word	0x00000000
.L_8:


//--------------------- .nv.info.triton_poi_fused_clone_41 --------------------------
	.section	.nv.info.triton_poi_fused_clone_41,"",@"SHT_CUDA_INFO"
	.sectionflags	@""
	.align	4


	//----- nvinfo : EIATTR_CUDA_API_VERSION
	.align		4
        /*0000*/ 	.byte	0x04, 0x37
        /*0002*/ 	.short	(.L_10 - .L_9)
.L_9:
        /*0004*/ 	.word	0x0000007c


	//----- nvinfo : EIATTR_KPARAM_INFO
	.align		4
.L_10:
        /*0008*/ 	.byte	0x04, 0x17
        /*000a*/ 	.short	(.L_12 - .L_11)
.L_11:
        /*000c*/ 	.word	0x00000000
        /*0010*/ 	.short	0x0008
        /*0012*/ 	.short	0x003c
        /*0014*/ 	.byte	0x00, 0xf0, 0x11, 0x00


	//----- nvinfo : EIATTR_KPARAM_INFO
	.align		4
.L_12:
        /*0018*/ 	.byte	0x04, 0x17
        /*001a*/ 	.short	(.L_14 - .L_13)
.L_13:
        /*001c*/ 	.word	0x00000000
        /*0020*/ 	.short	0x0007
        /*0022*/ 	.short	0x0038
        /*0024*/ 	.byte	0x00, 0xf0, 0x11, 0x00


	//----- nvinfo : EIATTR_KPARAM_INFO
	.align		4
.L_14:
        /*0028*/ 	.byte	0x04, 0x17
        /*002a*/ 	.short	(.L_16 - .L_15)
.L_15:
        /*002c*/ 	.word	0x00000000
        /*0030*/ 	.short	0x0006
        /*0032*/ 	.short	0x0030
        /*0034*/ 	.byte	0x00, 0xf4, 0x21, 0x00


	//----- nvinfo : EIATTR_KPARAM_INFO
	.align		4
.L_16:
        /*0038*/ 	.byte	0x04, 0x17
        /*003a*/ 	.short	(.L_18 - .L_17)
.L_17:
        /*003c*/ 	.word	0x00000000
        /*0040*/ 	.short	0x0005
        /*0042*/ 	.short	0x0028
        /*0044*/ 	.byte	0x00, 0xf4, 0x21, 0x00


	//----- nvinfo : EIATTR_KPARAM_INFO
	.align		4
.L_18:
        /*0048*/ 	.byte	0x04, 0x17
        /*004a*/ 	.short	(.L_20 - .L_19)
.L_19:
        /*004c*/ 	.word	0x00000000
        /*0050*/ 	.short	0x0004
        /*0052*/ 	.short	0x0020
        /*0054*/ 	.byte	0x00, 0xf4, 0x21, 0x00


	//----- nvinfo : EIATTR_KPARAM_INFO
	.align		4
.L_20:
        /*0058*/ 	.byte	0x04, 0x17
        /*005a*/ 	.short	(.L_22 - .L_21)
.L_21:
        /*005c*/ 	.word	0x00000000
        /*0060*/ 	.short	0x0003
        /*0062*/ 	.short	0x0018
        /*0064*/ 	.byte	0x00, 0xf4, 0x21, 0x00


	//----- nvinfo : EIATTR_KPARAM_INFO
	.align		4
.L_22:
        /*0068*/ 	.byte	0x04, 0x17
        /*006a*/ 	.short	(.L_24 - .L_23)
.L_23:
        /*006c*/ 	.word	0x00000000
        /*0070*/ 	.short	0x0002
        /*0072*/ 	.short	0x0010
        /*0074*/ 	.byte	0x00, 0xf4, 0x21, 0x00


	//----- nvinfo : EIATTR_KPARAM_INFO
	.align		4
.L_24:
        /*0078*/ 	.byte	0x04, 0x17
        /*007a*/ 	.short	(.L_26 - .L_25)
.L_25:
        /*007c*/ 	.word	0x00000000
        /*0080*/ 	.short	0x0001
        /*0082*/ 	.short	0x0008
        /*0084*/ 	.byte	0x00, 0xf4, 0x21, 0x00


	//----- nvinfo : EIATTR_KPARAM_INFO
	.align		4
.L_26:
        /*0088*/ 	.byte	0x04, 0x17
        /*008a*/ 	.short	(.L_28 - .L_27)
.L_27:
        /*008c*/ 	.word	0x00000000
        /*0090*/ 	.short	0x0000
        /*0092*/ 	.short	0x0000
        /*0094*/ 	.byte	0x00, 0xf4, 0x21, 0x00


	//----- nvinfo : EIATTR_SPARSE_MMA_MASK
	.align		4
.L_28:
        /*0098*/ 	.byte	0x03, 0x50
        /*009a*/ 	.short	0x0000


	//----- nvinfo : EIATTR_MAXREG_COUNT
	.align		4
        /*009c*/ 	.byte	0x03, 0x1b
        /*009e*/ 	.short	0x00ff


	//----- nvinfo : EIATTR_EXIT_INSTR_OFFSETS
	.align		4
        /*00a0*/ 	.byte	0x04, 0x1c
        /*00a2*/ 	.short	(.L_30 - .L_29)


	//   ....[0]....
.L_29:
        /*00a4*/ 	.word	0x000004d0


	//   ....[1]....
        /*00a8*/ 	.word	0x000004f0


	//----- nvinfo : EIATTR_REQNTID
	.align		4
.L_30:
        /*00ac*/ 	.byte	0x04, 0x10
        /*00ae*/ 	.short	(.L_32 - .L_31)
.L_31:
        /*00b0*/ 	.word	0x00000080
        /*00b4*/ 	.word	0x00000001
        /*00b8*/ 	.word	0x00000001


	//----- nvinfo : EIATTR_CBANK_PARAM_SIZE
	.align		4
.L_32:
        /*00bc*/ 	.byte	0x03, 0x19
        /*00be*/ 	.short	0x0040


	//----- nvinfo : EIATTR_PARAM_CBANK
	.align		4
        /*00c0*/ 	.byte	0x04, 0x0a
        /*00c2*/ 	.short	(.L_34 - .L_33)
	.align		4
.L_33:
        /*00c4*/ 	.word	index@(.nv.constant0.triton_poi_fused_clone_41)
        /*00c8*/ 	.short	0x0210
        /*00ca*/ 	.short	0x0040


	//----- nvinfo : EIATTR_SW_WAR
	.align		4
.L_34:
        /*00cc*/ 	.byte	0x04, 0x36
        /*00ce*/ 	.short	(.L_36 - .L_35)
.L_35:
        /*00d0*/ 	.word	0x00000008
.L_36:


//--------------------- .nv.callgraph             --------------------------
	.section	.nv.callgraph,"",@"SHT_CUDA_CALLGRAPH"
	.align	4
	.sectionentsize	8
	.align		4
        /*0000*/ 	.word	0x00000000
	.align		4
        /*0004*/ 	.word	0xffffffff
	.align		4
        /*0008*/ 	.word	0x00000000
	.align		4
        /*000c*/ 	.word	0xfffffffe
	.align		4
        /*0010*/ 	.word	0x00000000
	.align		4
        /*0014*/ 	.word	0xfffffffd
	.align		4
        /*0018*/ 	.word	0x00000000
	.align		4
        /*001c*/ 	.word	0xfffffffc


//--------------------- .nv.constant4             --------------------------
	.section	.nv.constant4,"a",@progbits
	.align	8
	.align		8
.nv.constant4:
        /*0000*/ 	.dword	_$_str


//--------------------- .text.triton_poi_fused_clone_41 --------------------------
	.section	.text.triton_poi_fused_clone_41,"ax",@progbits
	.sectionflags	@"SHF_BARRIERS=1"
	.align	128
        .global         triton_poi_fused_clone_41
        .type           triton_poi_fused_clone_41,@function
        .size           triton_poi_fused_clone_41,(.L_x_1 - triton_poi_fused_clone_41)
        .other          triton_poi_fused_clone_41,@"STO_CUDA_ENTRY STV_DEFAULT"
triton_poi_fused_clone_41:
.text.triton_poi_fused_clone_41:
[----:B------:R-:W0:Y:S01]  /*0000*/  LDC R1, c[0x0][0x28] ;  /* 0x00000a00ff017b82 */ /* 0x000e220000000800 */
[----:B------:R-:W1:Y:S07]  /*0010*/  S2R R17, SR_TID.X ;  /* 0x0000000000117919 */ /* 0x000e6e0000002100 */
[----:B------:R-:W2:Y:S01]  /*0020*/  LDC.64 R6, c[0x0][0x228] ;  /* 0x00008a00ff067b82 */ /* 0x000ea20000000a00 */
[----:B------:R-:W-:Y:S01]  /*0030*/  ULDC.64 UR6, c[0x0][0x208] ;  /* 0x0000820000067ab9 */ /* 0x000fe20000000a00 */
[----:B------:R-:W3:Y:S01]  /*0040*/  S2R R14, SR_CTAID.Y ;  /* 0x00000000000e7919 */ /* 0x000ee20000002600 */
[----:B------:R-:W4:Y:S05]  /*0050*/  S2R R12, SR_CTAID.X ;  /* 0x00000000000c7919 */ /* 0x000f2a0000002500 */
[----:B------:R-:W5:Y:S08]  /*0060*/  LDC.64 R8, c[0x0][0x210] ;  /* 0x00008400ff087b82 */ /* 0x000f700000000a00 */
[----:B------:R-:W5:Y:S08]  /*0070*/  LDC.64 R4, c[0x0][0x218] ;  /* 0x00008600ff047b82 */ /* 0x000f700000000a00 */
[----:B------:R-:W5:Y:S01]  /*0080*/  LDC.64 R2, c[0x0][0x220] ;  /* 0x00008800ff027b82 */ /* 0x000f620000000a00 */
[----:B-1----:R-:W-:-:S02]  /*0090*/  LOP3.LUT R13, R17, 0x7f, RZ, 0xc0, !PT ;  /* 0x0000007f110d7812 */ /* 0x002fc400078ec0ff */
[--C-:B---3--:R-:W-:Y:S02]  /*00a0*/  SHF.R.S32.HI R0, RZ, 0x17, R14.reuse ;  /* 0x00000017ff007819 */ /* 0x108fe4000001140e */
[----:B------:R-:W-:Y:S02]  /*00b0*/  PRMT R23, R13, 0x6540, R14 ;  /* 0x000065400d177816 */ /* 0x000fe4000000000e */
[----:B------:R-:W-:Y:S02]  /*00c0*/  SGXT R0, R0, 0x1 ;  /* 0x000000010000781a */ /* 0x000fe40000000200 */
[----:B------:R-:W-:Y:S02]  /*00d0*/  LOP3.LUT R25, R23, 0x80, RZ, 0xfc, !PT ;  /* 0x0000008017197812 */ /* 0x000fe400078efcff */
[C---:B------:R-:W-:Y:S02]  /*00e0*/  LEA.HI R11, R0.reuse, R23, RZ, 0x4 ;  /* 0x00000017000b7211 */ /* 0x040fe400078f20ff */
[----:B------:R-:W-:-:S02]  /*00f0*/  LEA.HI R19, R0, R25, RZ, 0x4 ;  /* 0x0000001900137211 */ /* 0x000fc400078f20ff */
[----:B------:R-:W-:Y:S02]  /*0100*/  SHF.R.S32.HI R11, RZ, 0x4, R11 ;  /* 0x00000004ff0b7819 */ /* 0x000fe4000001140b */
[----:B------:R-:W-:Y:S02]  /*0110*/  SHF.R.S32.HI R19, RZ, 0x4, R19 ;  /* 0x00000004ff137819 */ /* 0x000fe40000011413 */
[----:B----4-:R-:W-:Y:S01]  /*0120*/  ISETP.GE.AND P0, PT, R12, 0x10, PT ;  /* 0x000000100c00780c */ /* 0x010fe20003f06270 */
[----:B--2---:R-:W-:Y:S01]  /*0130*/  IMAD.WIDE R28, R11, 0x4, R6 ;  /* 0x000000040b1c7825 */ /* 0x004fe200078e0206 */
[----:B------:R-:W-:-:S03]  /*0140*/  LEA R23, R23, R12, 0x4 ;  /* 0x0000000c17177211 */ /* 0x000fc600078e20ff */
[----:B------:R-:W-:Y:S01]  /*0150*/  IMAD.WIDE R26, R19, 0x4, R6 ;  /* 0x00000004131a7825 */ /* 0x000fe200078e0206 */
[----:B------:R-:W2:Y:S01]  /*0160*/  LDG.E.EL R16, desc[UR6][R28.64] ;  /* 0x000000061c107981 */ /* 0x000ea2000c2e1900 */
[----:B------:R-:W-:Y:S01]  /*0170*/  HFMA2.MMA R15, -RZ, RZ, 0, 0 ;  /* 0x00000000ff0f7435 */ /* 0x000fe200000001ff */
[----:B------:R-:W-:Y:S01]  /*0180*/  LEA R25, R25, R12, 0x4 ;  /* 0x0000000c19197211 */ /* 0x000fe200078e20ff */
[C---:B-----5:R-:W-:Y:S01]  /*0190*/  IMAD.WIDE R20, R23.reuse, 0x4, R8 ;  /* 0x0000000417147825 */ /* 0x060fe200078e0208 */
[----:B------:R1:W3:Y:S03]  /*01a0*/  LDG.E.EL R18, desc[UR6][R26.64] ;  /* 0x000000061a127981 */ /* 0x0002e6000c2e1900 */
[----:B0-----:R-:W-:Y:S01]  /*01b0*/  IMAD.WIDE R6, R23, 0x4, R4 ;  /* 0x0000000417067825 */ /* 0x001fe200078e0204 */
[----:B------:R-:W-:-:S03]  /*01c0*/  CS2R R22, SRZ ;  /* 0x0000000000167805 */ /* 0x000fc6000001ff00 */
[----:B------:R-:W-:Y:S01]  /*01d0*/  IMAD.MOV.U32 R24, RZ, RZ, RZ ;  /* 0x000000ffff187224 */ /* 0x000fe200078e00ff */
[----:B------:R0:W4:Y:S01]  /*01e0*/  @!P0 LDG.E.EL R15, desc[UR6][R20.64] ;  /* 0x00000006140f8981 */ /* 0x000122000c2e1900 */
[----:B------:R-:W-:Y:S01]  /*01f0*/  IMAD.WIDE R8, R25, 0x4, R8 ;  /* 0x0000000419087825 */ /* 0x000fe200078e0208 */
[----:B------:R-:W-:Y:S01]  /*0200*/  SHF.L.U32 R17, R17, 0x1, RZ ;  /* 0x0000000111117819 */ /* 0x000fe200000006ff */
[----:B-1----:R-:W1:Y:S02]  /*0210*/  LDC.64 R26, c[0x0][0x230] ;  /* 0x00008c00ff1a7b82 */ /* 0x002e640000000a00 */
[----:B------:R-:W-:Y:S01]  /*0220*/  IMAD.WIDE R4, R25, 0x4, R4 ;  /* 0x0000000419047825 */ /* 0x000fe200078e0204 */
[----:B------:R5:W4:Y:S03]  /*0230*/  @!P0 LDG.E.EL R22, desc[UR6][R8.64] ;  /* 0x0000000608168981 */ /* 0x000b26000c2e1900 */
[--C-:B------:R-:W-:Y:S01]  /*0240*/  IMAD.WIDE R10, R11, 0x4, R2.reuse ;  /* 0x000000040b0a7825 */ /* 0x100fe200078e0202 */
[----:B------:R5:W4:Y:S01]  /*0250*/  @!P0 LDG.E.EL R24, desc[UR6][R6.64] ;  /* 0x0000000606188981 */ /* 0x000b22000c2e1900 */
[----:B0-----:R-:W0:Y:S02]  /*0260*/  LDC.64 R20, c[0x0][0x238] ;  /* 0x00008e00ff147b82 */ /* 0x001e240000000a00 */
[----:B------:R-:W-:Y:S01]  /*0270*/  IMAD.WIDE R2, R19, 0x4, R2 ;  /* 0x0000000413027825 */ /* 0x000fe200078e0202 */
[----:B------:R-:W4:Y:S04]  /*0280*/  @!P0 LDG.E.EL R23, desc[UR6][R4.64] ;  /* 0x0000000604178981 */ /* 0x000f28000c2e1900 */
[----:B------:R-:W4:Y:S04]  /*0290*/  LDG.E.EL R10, desc[UR6][R10.64] ;  /* 0x000000060a0a7981 */ /* 0x000f28000c2e1900 */
[----:B------:R0:W4:Y:S01]  /*02a0*/  LDG.E.EL R2, desc[UR6][R2.64] ;  /* 0x0000000602027981 */ /* 0x000122000c2e1900 */
[----:B------:R-:W-:-:S04]  /*02b0*/  LOP3.LUT R17, R17, 0xfe, RZ, 0xc0, !PT ;  /* 0x000000fe11117812 */ /* 0x000fc800078ec0ff */
[----:B-----5:R-:W-:-:S04]  /*02c0*/  PRMT R9, R17, 0x6540, R14 ;  /* 0x0000654011097816 */ /* 0x020fc8000000000e */
[----:B------:R-:W-:-:S04]  /*02d0*/  LEA.HI R0, R0, R9, RZ, 0x9 ;  /* 0x0000000900007211 */ /* 0x000fc800078f48ff */
[----:B------:R-:W-:-:S05]  /*02e0*/  LOP3.LUT R0, R0, 0xfffffe00, RZ, 0xc0, !PT ;  /* 0xfffffe0000007812 */ /* 0x000fca00078ec0ff */
[----:B------:R-:W-:-:S04]  /*02f0*/  IMAD.IADD R7, R9, 0x1, -R0 ;  /* 0x0000000109077824 */ /* 0x000fc800078e0a00 */
[----:B-1----:R-:W-:-:S04]  /*0300*/  IMAD.WIDE R26, R7, 0x4, R26 ;  /* 0x00000004071a7825 */ /* 0x002fc800078e021a */
[----:B0-----:R-:W-:Y:S02]  /*0310*/  IMAD.WIDE R20, R7, 0x4, R20 ;  /* 0x0000000407147825 */ /* 0x001fe400078e0214 */
[----:B------:R-:W5:Y:S04]  /*0320*/  LDG.E.EL.64 R26, desc[UR6][R26.64] ;  /* 0x000000061a1a7981 */ /* 0x000f68000c2e1b00 */
[----:B------:R-:W5:Y:S01]  /*0330*/  LDG.E.EL.64 R20, desc[UR6][R20.64] ;  /* 0x0000000614147981 */ /* 0x000f62000c2e1b00 */
[----:B------:R-:W0:Y:S01]  /*0340*/  S2UR UR5, SR_CgaCtaId ;  /* 0x00000000000579c3 */ /* 0x000e220000008800 */
[----:B------:R-:W-:Y:S01]  /*0350*/  MOV R3, 0x3b800000 ;  /* 0x3b80000000037802 */ /* 0x000fe20000000f00 */
[----:B------:R-:W-:Y:S02]  /*0360*/  UMOV UR4, 0x400 ;  /* 0x0000040000047882 */ /* 0x000fe40000000000 */
[----:B0-----:R-:W-:-:S06]  /*0370*/  UPRMT UR4, UR5, 0x654, UR4 ;  /* 0x0000065405047896 */ /* 0x001fcc0008000004 */
[----:B------:R-:W-:Y:S02]  /*0380*/  LEA R0, R13, UR4, 0x2 ;  /* 0x000000040d007c11 */ /* 0x000fe4000f8e10ff */
[----:B------:R-:W-:Y:S02]  /*0390*/  LEA R17, R17, UR4, 0x2 ;  /* 0x0000000411117c11 */ /* 0x000fe4000f8e10ff */
[----:B------:R-:W-:Y:S01]  /*03a0*/  LEA R9, R12, R9, 0xb ;  /* 0x000000090c097211 */ /* 0x000fe200078e58ff */
[-C--:B--2---:R-:W-:Y:S01]  /*03b0*/  FFMA R16, R16, R3.reuse, 9.9999997473787516356e-06 ;  /* 0x3727c5ac10107423 */ /* 0x084fe20000000003 */
[----:B---3--:R-:W-:-:S05]  /*03c0*/  FFMA R18, R18, R3, 9.9999997473787516356e-06 ;  /* 0x3727c5ac12127423 */ /* 0x008fca0000000003 */
[----:B------:R-:W0:Y:S08]  /*03d0*/  MUFU.RSQ R16, R16 ;  /* 0x0000001000107308 */ /* 0x000e300000001400 */
[----:B------:R-:W1:Y:S01]  /*03e0*/  MUFU.RSQ R18, R18 ;  /* 0x0000001200127308 */ /* 0x000e620000001400 */
[----:B----4-:R-:W-:Y:S01]  /*03f0*/  FADD R15, R24, R15 ;  /* 0x0000000f180f7221 */ /* 0x010fe20000000000 */
[----:B------:R-:W-:-:S03]  /*0400*/  FADD R23, R23, R22 ;  /* 0x0000001617177221 */ /* 0x000fc60000000000 */
[----:B------:R-:W-:Y:S01]  /*0410*/  FADD R15, -R10, R15 ;  /* 0x0000000f0a0f7221 */ /* 0x000fe20000000100 */
[----:B------:R-:W-:-:S03]  /*0420*/  FADD R23, -R2, R23 ;  /* 0x0000001702177221 */ /* 0x000fc60000000100 */
[----:B0-----:R-:W-:Y:S01]  /*0430*/  FMUL R15, R16, R15 ;  /* 0x0000000f100f7220 */ /* 0x001fe20000400000 */
[----:B------:R-:W0:Y:S01]  /*0440*/  LDC.64 R2, c[0x0][0x240] ;  /* 0x00009000ff027b82 */ /* 0x000e220000000a00 */
[----:B-1----:R-:W-:-:S03]  /*0450*/  FMUL R23, R18, R23 ;  /* 0x0000001712177220 */ /* 0x002fc60000400000 */
[----:B------:R-:W-:Y:S04]  /*0460*/  STS [R0], R15 ;  /* 0x0000000f00007388 */ /* 0x000fe80000000800 */
[----:B------:R-:W-:Y:S01]  /*0470*/  STS [R0+0x200], R23 ;  /* 0x0002001700007388 */ /* 0x000fe20000000800 */
[----:B------:R-:W-:Y:S06]  /*0480*/  BAR.SYNC.DEFER_BLOCKING 0x0 ;  /* 0x0000000000007b1d */ /* 0x000fec0000010000 */
[----:B------:R-:W5:Y:S01]  /*0490*/  LDS.64 R16, [R17] ;  /* 0x0000000011107984 */ /* 0x000f620000000a00 */
[----:B0-----:R-:W-:-:S04]  /*04a0*/  IMAD.WIDE R2, R9, 0x4, R2 ;  /* 0x0000000409027825 */ /* 0x001fc800078e0202 */
[----:B-----5:R-:W-:Y:S01]  /*04b0*/  FFMA R20, R26, R16, R20 ;  /* 0x000000101a147223 */ /* 0x020fe20000000014 */
[----:B------:R-:W-:Y:S01]  /*04c0*/  FFMA R21, R27, R17, R21 ;  /* 0x000000111b157223 */ /* 0x000fe20000000015 */
[----:B------:R-:W-:Y:S06]  /*04d0*/  @P0 EXIT ;  /* 0x000000000000094d */ /* 0x000fec0003800000 */
[----:B------:R-:W-:Y:S01]  /*04e0*/  STG.E.64 desc[UR6][R2.64], R20 ;  /* 0x0000001402007986 */ /* 0x000fe2000c101b06 */
[----:B------:R-:W-:Y:S05]  /*04f0*/  EXIT ;  /* 0x000000000000794d */ /* 0x000fea0003800000 */
.L_x_0:
[----:B------:R-:W-:-:S00]  /*0500*/  BRA `(.L_x_0) ;  /* 0xfffffffc00fc7947 */ /* 0x000fc0000383ffff */
[----:B------:R-:W-:-:S00]  /*0510*/  NOP ;  /* 0x0000000000007918 */ /* 0x000fc00000000000 */
        /* <DEDUP_REMOVED lines=14> */
.L_x_1:


//--------------------- .nv.global.init           --------------------------
	.section	.nv.global.init,"aw",@progbits
.nv.global.init:
	.type		_$_str,@object
	.size		_$_str,(.L_0 - _$_str)
_$_str:
        /*0000*/ 	.byte	0x5f, 0x5f, 0x43, 0x55, 0x44, 0x41, 0x5f, 0x46, 0x54, 0x5a, 0x00
.L_0:


//--------------------- .nv.shared.triton_poi_fused_clone_41 --------------------------
	.section	.nv.shared.triton_poi_fused_clone_41,"aw",@nobits
	.sectionflags	@""
	.align	16
	.zero		1024


//--------------------- .nv.constant0.triton_poi_fused_clone_41 --------------------------
	.section	.nv.constant0.triton_poi_fused_clone_41,"a",@progbits
	.sectionflags	@""
	.align	4
.nv.constant0.triton_poi_fused_clone_41:
	.zero		592
